	.headerflags	@"EF_CUDA_TEXMODE_UNIFIED EF_CUDA_64BIT_ADDRESS EF_CUDA_ACCELERATORS EF_CUDA_SM90 EF_CUDA_VIRTUAL_SM(EF_CUDA_SM90)"
	.elftype	@"ET_EXEC"


//--------------------- .nv.info                  --------------------------
	.section	.nv.info,"",@"SHT_CUDA_INFO"
	.align	4


	//----- nvinfo : EIATTR_REGCOUNT
	.align		4
        /*0000*/ 	.byte	0x04, 0x2f
        /*0002*/ 	.short	(.L_1 - .L_0)
	.align		4
.L_0:
        /*0004*/ 	.word	index@(triton_poi_fused_clone_mul_2)
        /*0008*/ 	.word	0x00000010


	//----- nvinfo : EIATTR_MIN_STACK_SIZE
	.align		4
.L_1:
        /*000c*/ 	.byte	0x04, 0x12
        /*000e*/ 	.short	(.L_3 - .L_2)
	.align		4
.L_2:
        /*0010*/ 	.word	index@(triton_poi_fused_clone_mul_2)
        /*0014*/ 	.word	0x00000000


	//----- nvinfo : EIATTR_FRAME_SIZE
	.align		4
.L_3:
        /*0018*/ 	.byte	0x04, 0x11
        /*001a*/ 	.short	(.L_5 - .L_4)
	.align		4
.L_4:
        /*001c*/ 	.word	index@(triton_poi_fused_clone_mul_2)
        /*0020*/ 	.word	0x00000000


	//----- nvinfo : EIATTR_MIN_STACK_SIZE
	.align		4
.L_5:
        /*0024*/ 	.byte	0x04, 0x12
        /*0026*/ 	.short	(.L_7 - .L_6)
	.align		4
.L_6:
        /*0028*/ 	.word	index@(triton_poi_fused_clone_mul_2)
        /*002c*/ 	.word	0x00000000
.L_7:


//--------------------- .nv.info.triton_poi_fused_clone_mul_2 --------------------------
	.section	.nv.info.triton_poi_fused_clone_mul_2,"",@"SHT_CUDA_INFO"
	.sectionflags	@""
	.align	4


	//----- nvinfo : EIATTR_CUDA_API_VERSION
	.align		4
        /*0000*/ 	.byte	0x04, 0x37
        /*0002*/ 	.short	(.L_9 - .L_8)
.L_8:
        /*0004*/ 	.word	0x0000007c


	//----- nvinfo : EIATTR_KPARAM_INFO
	.align		4
.L_9:
        /*0008*/ 	.byte	0x04, 0x17
        /*000a*/ 	.short	(.L_11 - .L_10)
.L_10:
        /*000c*/ 	.word	0x00000000
        /*0010*/ 	.short	0x0004
        /*0012*/ 	.short	0x001c
        /*0014*/ 	.byte	0x00, 0xf0, 0x11, 0x00


	//----- nvinfo : EIATTR_KPARAM_INFO
	.align		4
.L_11:
        /*0018*/ 	.byte	0x04, 0x17
        /*001a*/ 	.short	(.L_13 - .L_12)
.L_12:
        /*001c*/ 	.word	0x00000000
        /*0020*/ 	.short	0x0003
        /*0022*/ 	.short	0x0018
        /*0024*/ 	.byte	0x00, 0xf0, 0x11, 0x00


	//----- nvinfo : EIATTR_KPARAM_INFO
	.align		4
.L_13:
        /*0028*/ 	.byte	0x04, 0x17
        /*002a*/ 	.short	(.L_15 - .L_14)
.L_14:
        /*002c*/ 	.word	0x00000000
        /*0030*/ 	.short	0x0002
        /*0032*/ 	.short	0x0010
        /*0034*/ 	.byte	0x00, 0xf4, 0x21, 0x00


	//----- nvinfo : EIATTR_KPARAM_INFO
	.align		4
.L_15:
        /*0038*/ 	.byte	0x04, 0x17
        /*003a*/ 	.short	(.L_17 - .L_16)
.L_16:
        /*003c*/ 	.word	0x00000000
        /*0040*/ 	.short	0x0001
        /*0042*/ 	.short	0x0008
        /*0044*/ 	.byte	0x00, 0xf4, 0x21, 0x00


	//----- nvinfo : EIATTR_KPARAM_INFO
	.align		4
.L_17:
        /*0048*/ 	.byte	0x04, 0x17
        /*004a*/ 	.short	(.L_19 - .L_18)
.L_18:
        /*004c*/ 	.word	0x00000000
        /*0050*/ 	.short	0x0000
        /*0052*/ 	.short	0x0000
        /*0054*/ 	.byte	0x00, 0xf4, 0x21, 0x00


	//----- nvinfo : EIATTR_SPARSE_MMA_MASK
	.align		4
.L_19:
        /*0058*/ 	.byte	0x03, 0x50
        /*005a*/ 	.short	0x0000


	//----- nvinfo : EIATTR_MAXREG_COUNT
	.align		4
        /*005c*/ 	.byte	0x03, 0x1b
        /*005e*/ 	.short	0x00ff


	//----- nvinfo : EIATTR_EXIT_INSTR_OFFSETS
	.align		4
        /*0060*/ 	.byte	0x04, 0x1c
        /*0062*/ 	.short	(.L_21 - .L_20)


	//   ....[0]....
.L_20:
        /*0064*/ 	.word	0x00000330


	//   ....[1]....
        /*0068*/ 	.word	0x00000390


	//----- nvinfo : EIATTR_REQNTID
	.align		4
.L_21:
        /*006c*/ 	.byte	0x04, 0x10
        /*006e*/ 	.short	(.L_23 - .L_22)
.L_22:
        /*0070*/ 	.word	0x00000020
        /*0074*/ 	.word	0x00000001
        /*0078*/ 	.word	0x00000001


	//----- nvinfo : EIATTR_CBANK_PARAM_SIZE
	.align		4
.L_23:
        /*007c*/ 	.byte	0x03, 0x19
        /*007e*/ 	.short	0x0020


	//----- nvinfo : EIATTR_PARAM_CBANK
	.align		4
        /*0080*/ 	.byte	0x04, 0x0a
        /*0082*/ 	.short	(.L_25 - .L_24)
	.align		4
.L_24:
        /*0084*/ 	.word	index@(.nv.constant0.triton_poi_fused_clone_mul_2)
        /*0088*/ 	.short	0x0210
        /*008a*/ 	.short	0x0020


	//----- nvinfo : EIATTR_SW_WAR
	.align		4
.L_25:
        /*008c*/ 	.byte	0x04, 0x36
        /*008e*/ 	.short	(.L_27 - .L_26)
.L_26:
        /*0090*/ 	.word	0x00000008
.L_27:


//--------------------- .nv.callgraph             --------------------------
	.section	.nv.callgraph,"",@"SHT_CUDA_CALLGRAPH"
	.align	4
	.sectionentsize	8
	.align		4
        /*0000*/ 	.word	0x00000000
	.align		4
        /*0004*/ 	.word	0xffffffff
	.align		4
        /*0008*/ 	.word	0x00000000
	.align		4
        /*000c*/ 	.word	0xfffffffe
	.align		4
        /*0010*/ 	.word	0x00000000
	.align		4
        /*0014*/ 	.word	0xfffffffd
	.align		4
        /*0018*/ 	.word	0x00000000
	.align		4
        /*001c*/ 	.word	0xfffffffc


//--------------------- .text.triton_poi_fused_clone_mul_2 --------------------------
	.section	.text.triton_poi_fused_clone_mul_2,"ax",@progbits
	.sectionflags	@"SHF_BARRIERS=1"
	.align	128
        .global         triton_poi_fused_clone_mul_2
        .type           triton_poi_fused_clone_mul_2,@function
        .size           triton_poi_fused_clone_mul_2,(.L_x_1 - triton_poi_fused_clone_mul_2)
        .other          triton_poi_fused_clone_mul_2,@"STO_CUDA_ENTRY STV_DEFAULT"
triton_poi_fused_clone_mul_2:
.text.triton_poi_fused_clone_mul_2:
[----:B------:R-:W0:Y:S02]  /*0000*/  LDC R1, c[0x0][0x28] ;  /* 0x00000a00ff017b82 */ /* 0x000e240000000800 */
[----:B------:R-:W1:Y:S01]  /*0010*/  S2R R0, SR_CTAID.Y ;  /* 0x0000000000007919 */ /* 0x000e620000002600 */
[----:B------:R-:W2:Y:S01]  /*0020*/  LDC.64 R4, c[0x0][0x218] ;  /* 0x00008600ff047b82 */ /* 0x000ea20000000a00 */
[----:B------:R-:W-:Y:S01]  /*0030*/  ULDC.64 UR6, c[0x0][0x208] ;  /* 0x0000820000067ab9 */ /* 0x000fe20000000a00 */
[----:B------:R-:W3:Y:S01]  /*0040*/  S2R R13, SR_TID.X ;  /* 0x00000000000d7919 */ /* 0x000ee20000002100 */
[----:B------:R-:W4:Y:S05]  /*0050*/  S2R R8, SR_CTAID.X ;  /* 0x0000000000087919 */ /* 0x000f2a0000002500 */
[----:B------:R-:W5:Y:S01]  /*0060*/  LDC.64 R2, c[0x0][0x210] ;  /* 0x00008400ff027b82 */ /* 0x000f620000000a00 */
[----:B-1----:R-:W-:Y:S01]  /*0070*/  IMAD.SHL.U32 R0, R0, 0x8, RZ ;  /* 0x0000000800007824 */ /* 0x002fe200078e00ff */
[----:B---3--:R-:W-:-:S04]  /*0080*/  SHF.R.U32.HI R9, RZ, 0x3, R13 ;  /* 0x00000003ff097819 */ /* 0x008fc8000001160d */
[----:B------:R-:W-:Y:S01]  /*0090*/  LOP3.LUT R6, R0, 0x7, R13, 0xf8, !PT ;  /* 0x0000000700067812 */ /* 0x000fe200078ef80d */
[----:B----4-:R-:W-:Y:S01]  /*00a0*/  IMAD.SHL.U32 R8, R8, 0x4, RZ ;  /* 0x0000000408087824 */ /* 0x010fe200078e00ff */
[----:B------:R-:W-:Y:S02]  /*00b0*/  SGXT.U32 R9, R9, 0x2 ;  /* 0x000000020909781a */ /* 0x000fe40000000000 */
[----:B------:R-:W-:Y:S02]  /*00c0*/  SHF.R.S32.HI R7, RZ, 0x1f, R6 ;  /* 0x0000001fff077819 */ /* 0x000fe40000011406 */
[----:B------:R-:W-:Y:S02]  /*00d0*/  ISETP.GE.AND P1, PT, R6, 0x10, PT ;  /* 0x000000100600780c */ /* 0x000fe40003f26270 */
[----:B------:R-:W-:Y:S02]  /*00e0*/  LEA.HI R10, R7, R6, RZ, 0x2 ;  /* 0x00000006070a7211 */ /* 0x000fe400078f10ff */
[----:B------:R-:W-:-:S02]  /*00f0*/  LOP3.LUT R7, R8, R9, RZ, 0xfc, !PT ;  /* 0x0000000908077212 */ /* 0x000fc400078efcff */
[C---:B------:R-:W-:Y:S01]  /*0100*/  LOP3.LUT R11, R10.reuse, 0xfffffffc, RZ, 0xc0, !PT ;  /* 0xfffffffc0a0b7812 */ /* 0x040fe200078ec0ff */
[----:B------:R-:W-:Y:S01]  /*0110*/  IMAD.SHL.U32 R10, R10, 0x4, RZ ;  /* 0x000000040a0a7824 */ /* 0x000fe200078e00ff */
[----:B------:R-:W-:-:S03]  /*0120*/  ISETP.GE.AND P0, PT, R7, 0x4, PT ;  /* 0x000000040700780c */ /* 0x000fc60003f06270 */
[----:B------:R-:W-:Y:S01]  /*0130*/  IMAD.IADD R11, R6, 0x1, -R11 ;  /* 0x00000001060b7824 */ /* 0x000fe200078e0a0b */
[----:B------:R-:W-:Y:S02]  /*0140*/  LOP3.LUT R10, R10, 0xfffffff0, RZ, 0xc0, !PT ;  /* 0xfffffff00a0a7812 */ /* 0x000fe400078ec0ff */
[----:B------:R-:W-:Y:S01]  /*0150*/  ISETP.LT.AND P0, PT, R6, 0x10, !P0 ;  /* 0x000000100600780c */ /* 0x000fe20004701270 */
[----:B------:R-:W-:Y:S02]  /*0160*/  IMAD R7, R7, 0x4, R11 ;  /* 0x0000000407077824 */ /* 0x000fe400078e020b */
[----:B--2---:R-:W-:-:S04]  /*0170*/  IMAD.WIDE R4, R11, 0x4, R4 ;  /* 0x000000040b047825 */ /* 0x004fc800078e0204 */
[----:B------:R-:W-:Y:S02]  /*0180*/  IMAD.IADD R7, R7, 0x1, R10 ;  /* 0x0000000107077824 */ /* 0x000fe400078e020a */
[----:B------:R-:W-:Y:S02]  /*0190*/  IMAD.MOV.U32 R11, RZ, RZ, RZ ;  /* 0x000000ffff0b7224 */ /* 0x000fe400078e00ff */
[----:B------:R-:W-:Y:S02]  /*01a0*/  IMAD.MOV.U32 R6, RZ, RZ, RZ ;  /* 0x000000ffff067224 */ /* 0x000fe400078e00ff */
[----:B-----5:R-:W-:Y:S02]  /*01b0*/  IMAD.WIDE R2, R7, 0x4, R2 ;  /* 0x0000000407027825 */ /* 0x020fe400078e0202 */
[----:B------:R-:W2:Y:S04]  /*01c0*/  @!P1 LDG.E.EL R11, desc[UR6][R4.64] ;  /* 0x00000006040b9981 */ /* 0x000ea8000c2e1900 */
[----:B------:R1:W2:Y:S01]  /*01d0*/  @P0 LDG.E.EL R6, desc[UR6][R2.64] ;  /* 0x0000000602060981 */ /* 0x0002a2000c2e1900 */
[----:B------:R-:W3:Y:S01]  /*01e0*/  S2UR UR5, SR_CgaCtaId ;  /* 0x00000000000579c3 */ /* 0x000ee20000008800 */
[----:B------:R-:W-:Y:S01]  /*01f0*/  IMAD.SHL.U32 R7, R13, 0x4, RZ ;  /* 0x000000040d077824 */ /* 0x000fe200078e00ff */
[----:B------:R-:W-:Y:S01]  /*0200*/  UMOV UR4, 0x400 ;  /* 0x0000040000047882 */ /* 0x000fe20000000000 */
[----:B------:R-:W-:-:S02]  /*0210*/  SHF.R.U32.HI R12, RZ, 0x2, R13 ;  /* 0x00000002ff0c7819 */ /* 0x000fc4000001160d */
[----:B------:R-:W-:Y:S02]  /*0220*/  LOP3.LUT R8, R8, 0x3, R13, 0xf8, !PT ;  /* 0x0000000308087812 */ /* 0x000fe400078ef80d */
[----:B------:R-:W-:Y:S02]  /*0230*/  LOP3.LUT R10, R7, 0x1c, RZ, 0xc0, !PT ;  /* 0x0000001c070a7812 */ /* 0x000fe400078ec0ff */
[----:B------:R-:W-:Y:S02]  /*0240*/  SGXT.U32 R7, R12, 0x3 ;  /* 0x000000030c07781a */ /* 0x000fe40000000000 */
[----:B------:R-:W-:Y:S02]  /*0250*/  LOP3.LUT R9, R10, R9, RZ, 0xfc, !PT ;  /* 0x000000090a097212 */ /* 0x000fe400078efcff */
[----:B------:R-:W-:Y:S02]  /*0260*/  LOP3.LUT R7, R0, R7, RZ, 0xfc, !PT ;  /* 0x0000000700077212 */ /* 0x000fe400078efcff */
[----:B------:R-:W-:-:S02]  /*0270*/  ISETP.GE.AND P0, PT, R8, 0x4, PT ;  /* 0x000000040800780c */ /* 0x000fc40003f06270 */
[----:B-1----:R-:W-:Y:S02]  /*0280*/  LOP3.LUT R2, R13, 0x1c, RZ, 0xc0, !PT ;  /* 0x0000001c0d027812 */ /* 0x002fe400078ec0ff */
[----:B------:R-:W-:Y:S02]  /*0290*/  ISETP.LT.AND P0, PT, R7, 0x10, !P0 ;  /* 0x000000100700780c */ /* 0x000fe40004701270 */
[----:B------:R-:W-:Y:S01]  /*02a0*/  LOP3.LUT R0, R13, 0x1f, RZ, 0xc0, !PT ;  /* 0x0000001f0d007812 */ /* 0x000fe200078ec0ff */
[----:B---3--:R-:W-:-:S06]  /*02b0*/  UPRMT UR4, UR5, 0x654, UR4 ;  /* 0x0000065405047896 */ /* 0x008fcc0008000004 */
[----:B------:R-:W-:Y:S02]  /*02c0*/  VIADD R10, R10, UR4 ;  /* 0x000000040a0a7c36 */ /* 0x000fe40008000000 */
[----:B------:R-:W-:Y:S02]  /*02d0*/  VIADD R3, R2, UR4 ;  /* 0x0000000402037c36 */ /* 0x000fe40008000000 */
[----:B------:R-:W-:Y:S02]  /*02e0*/  IMAD R9, R9, 0x4, R10 ;  /* 0x0000000409097824 */ /* 0x000fe400078e020a */
[----:B------:R-:W-:Y:S02]  /*02f0*/  IMAD R0, R0, 0x4, R3 ;  /* 0x0000000400007824 */ /* 0x000fe400078e0203 */
[----:B--2---:R-:W-:-:S05]  /*0300*/  FADD R6, R11, R6 ;  /* 0x000000060b067221 */ /* 0x004fca0000000000 */
[----:B------:R1:W-:Y:S01]  /*0310*/  STS [R9], R6 ;  /* 0x0000000609007388 */ /* 0x0003e20000000800 */
[----:B------:R-:W-:Y:S06]  /*0320*/  BAR.SYNC.DEFER_BLOCKING 0x0 ;  /* 0x0000000000007b1d */ /* 0x000fec0000010000 */
[----:B-1----:R-:W-:Y:S05]  /*0330*/  @!P0 EXIT ;  /* 0x000000000000894d */ /* 0x002fea0003800000 */
[----:B------:R-:W0:Y:S01]  /*0340*/  LDS R5, [R0] ;  /* 0x0000000000057984 */ /* 0x000e220000000800 */
[----:B------:R-:W1:Y:S01]  /*0350*/  LDC.64 R2, c[0x0][0x220] ;  /* 0x00008800ff027b82 */ /* 0x000e620000000a00 */
[----:B------:R-:W-:-:S04]  /*0360*/  IMAD R7, R7, 0x4, R8 ;  /* 0x0000000407077824 */ /* 0x000fc800078e0208 */
[----:B-1----:R-:W-:-:S05]  /*0370*/  IMAD.WIDE R2, R7, 0x4, R2 ;  /* 0x0000000407027825 */ /* 0x002fca00078e0202 */
[----:B0-----:R-:W-:Y:S01]  /*0380*/  STG.E desc[UR6][R2.64], R5 ;  /* 0x0000000502007986 */ /* 0x001fe2000c101906 */
[----:B------:R-:W-:Y:S05]  /*0390*/  EXIT ;  /* 0x000000000000794d */ /* 0x000fea0003800000 */
.L_x_0:
[----:B------:R-:W-:-:S00]  /*03a0*/  BRA `(.L_x_0) ;  /* 0xfffffffc00fc7947 */ /* 0x000fc0000383ffff */
[----:B------:R-:W-:-:S00]  /*03b0*/  NOP ;  /* 0x0000000000007918 */ /* 0x000fc00000000000 */
        /* <DEDUP_REMOVED lines=12> */
.L_x_1:


//--------------------- .nv.shared.triton_poi_fused_clone_mul_2 --------------------------
	.section	.nv.shared.triton_poi_fused_clone_mul_2,"aw",@nobits
	.sectionflags	@""
	.align	16
	.zero		1024


//--------------------- .nv.constant0.triton_poi_fused_clone_mul_2 --------------------------
	.section	.nv.constant0.triton_poi_fused_clone_mul_2,"a",@progbits
	.sectionflags	@""
	.align	4
.nv.constant0.triton_poi_fused_clone_mul_2:
	.zero		560
